//
// Generated by NVIDIA NVVM Compiler
//
// Compiler Build ID: CL-36424714
// Cuda compilation tools, release 13.0, V13.0.88
// Based on NVVM 20.0.0
//

.version 9.0
.target sm_100
.address_size 64

	// .globl	getpsf

.visible .entry getpsf(
	.param .u64 .ptr .align 1 getpsf_param_0,
	.param .u64 .ptr .align 1 getpsf_param_1,
	.param .u32 getpsf_param_2,
	.param .u32 getpsf_param_3,
	.param .u32 getpsf_param_4,
	.param .u32 getpsf_param_5,
	.param .u32 getpsf_param_6,
	.param .u32 getpsf_param_7,
	.param .u32 getpsf_param_8,
	.param .u32 getpsf_param_9,
	.param .u32 getpsf_param_10,
	.param .u32 getpsf_param_11,
	.param .u32 getpsf_param_12,
	.param .u32 getpsf_param_13,
	.param .u32 getpsf_param_14
)
{
	.reg .pred 	%p<4>;
	.reg .b32 	%r<25>;
	.reg .b32 	%f<2>;
	.reg .b64 	%rd<32>;

	ld.param.u32 	%r3, [getpsf_param_3];
	ld.param.u32 	%r4, [getpsf_param_4];
	ld.param.s32 	%rd2, [getpsf_param_5];
	ld.param.u32 	%r12, [getpsf_param_6];
	ld.param.u32 	%r7, [getpsf_param_8];
	ld.param.u32 	%r8, [getpsf_param_11];
	ld.param.u32 	%r9, [getpsf_param_12];
	ld.param.u32 	%r10, [getpsf_param_13];
	ld.param.u32 	%r11, [getpsf_param_14];
	mov.u32 	%r13, %ctaid.x;
	mov.u32 	%r14, %ntid.x;
	mov.u32 	%r15, %tid.x;
	mad.lo.s32 	%r16, %r13, %r14, %r15;
	cvt.u64.u32 	%rd1, %r16;
	mov.u32 	%r17, %ctaid.y;
	mov.u32 	%r18, %ntid.y;
	mov.u32 	%r19, %tid.y;
	mad.lo.s32 	%r20, %r17, %r18, %r19;
	setp.ge.s64 	%p1, %rd1, %rd2;
	setp.ge.s32 	%p2, %r20, %r12;
	or.pred  	%p3, %p1, %p2;
	@%p3 bra 	$L__BB0_2;
	ld.param.u32 	%r24, [getpsf_param_7];
	ld.param.u32 	%r23, [getpsf_param_2];
	ld.param.u64 	%rd31, [getpsf_param_1];
	ld.param.u64 	%rd30, [getpsf_param_0];
	cvta.to.global.u64 	%rd5, %rd30;
	cvta.to.global.u64 	%rd6, %rd31;
	cvt.u64.u32 	%rd7, %r20;
	cvt.u64.u32 	%rd8, %r12;
	cvt.s64.s32 	%rd9, %r4;
	not.b32 	%r21, %r23;
	cvt.s64.s32 	%rd10, %r21;
	add.s64 	%rd11, %rd10, %rd1;
	add.s64 	%rd12, %rd11, %rd9;
	cvt.s64.s32 	%rd13, %r8;
	not.b32 	%r22, %r3;
	cvt.s64.s32 	%rd14, %r22;
	add.s64 	%rd15, %rd14, %rd7;
	add.s64 	%rd16, %rd15, %rd9;
	mad.lo.s64 	%rd17, %rd12, %rd13, %rd16;
	shl.b64 	%rd18, %rd17, 2;
	add.s64 	%rd19, %rd5, %rd18;
	ld.global.f32 	%f1, [%rd19];
	cvt.s64.s32 	%rd20, %r9;
	mul.wide.s32 	%rd21, %r7, %r24;
	mul.wide.s32 	%rd22, %r10, %r24;
	cvt.s64.s32 	%rd23, %r11;
	add.s64 	%rd24, %rd22, %rd23;
	mad.lo.s64 	%rd25, %rd21, %rd20, %rd24;
	mad.lo.s64 	%rd26, %rd25, %rd8, %rd1;
	mad.lo.s64 	%rd27, %rd26, %rd2, %rd7;
	shl.b64 	%rd28, %rd27, 2;
	add.s64 	%rd29, %rd6, %rd28;
	st.global.f32 	[%rd29], %f1;
$L__BB0_2:
	ret;

}


// ===== COMPILED SASS (sm_100) =====

	.target	sm_100

	.elftype	@"ET_EXEC"


//--------------------- .note.nv.tkinfo           --------------------------
	.section	.note.nv.tkinfo,"",@"SHT_NOTE"
	.sectionflags	@"SHF_NOTE_NV_TKINFO"
	.tkinfo
        /*0018*/ 	.word	0x00000002
        /*0030*/ 	.string	""
        /*0030*/ 	.string	"ptxas"
        /*0030*/ 	.string	"Cuda compilation tools, release 13.0, V13.0.88"
        /*0030*/ 	.string	"Build cuda_13.0.r13.0/compiler.36424714_0"
        /*0030*/ 	.string	"-arch sm_100 -m 64 "



//--------------------- .note.nv.cuinfo           --------------------------
	.section	.note.nv.cuinfo,"",@"SHT_NOTE"
	.sectionflags	@"SHF_NOTE_NV_CUINFO"
        /*0018*/ 	.short	0x0002
        /*001a*/ 	.short	0x0064
        /*001c*/ 	.short	0x0082
	.zero		2


//--------------------- .nv.info                  --------------------------
	.section	.nv.info,"",@"SHT_CUDA_INFO"
	.align	4


	//----- nvinfo : EIATTR_REGCOUNT
	.align		4
        /*0000*/ 	.byte	0x04, 0x2f
        /*0002*/ 	.short	(.L_1 - .L_0)
	.align		4
.L_0:
        /*0004*/ 	.word	index@(getpsf)
        /*0008*/ 	.word	0x0000000e


	//----- nvinfo : EIATTR_FRAME_SIZE
	.align		4
.L_1:
        /*000c*/ 	.byte	0x04, 0x11
        /*000e*/ 	.short	(.L_3 - .L_2)
	.align		4
.L_2:
        /*0010*/ 	.word	index@(getpsf)
        /*0014*/ 	.word	0x00000000


	//----- nvinfo : EIATTR_MIN_STACK_SIZE
	.align		4
.L_3:
        /*0018*/ 	.byte	0x04, 0x12
        /*001a*/ 	.short	(.L_5 - .L_4)
	.align		4
.L_4:
        /*001c*/ 	.word	index@(getpsf)
        /*0020*/ 	.word	0x00000000
.L_5:


//--------------------- .nv.compat                --------------------------
	.section	.nv.compat,"",@"SHT_CUDA_COMPAT_INFO"
	.align	4
        /*0000*/ 	.byte	0x02, 0x09, 0x00, 0x00, 0x02, 0x02, 0x01, 0x00, 0x02, 0x05, 0x05, 0x00, 0x03, 0x07, 0x01, 0x01
        /*0010*/ 	.byte	0x02, 0x03, 0x00, 0x00, 0x02, 0x06, 0x01, 0x00, 0x04, 0x0b, 0x08, 0x00, 0x09, 0x00, 0x00, 0x00
        /*0020*/ 	.byte	0x00, 0x00, 0x00, 0x00


//--------------------- .nv.info.getpsf           --------------------------
	.section	.nv.info.getpsf,"",@"SHT_CUDA_INFO"
	.sectionflags	@""
	.align	4


	//----- nvinfo : EIATTR_CUDA_API_VERSION
	.align		4
        /*0000*/ 	.byte	0x04, 0x37
        /*0002*/ 	.short	(.L_7 - .L_6)
.L_6:
        /*0004*/ 	.word	0x00000082


	//----- nvinfo : EIATTR_KPARAM_INFO
	.align		4
.L_7:
        /*0008*/ 	.byte	0x04, 0x17
        /*000a*/ 	.short	(.L_9 - .L_8)
.L_8:
        /*000c*/ 	.word	0x00000000
        /*0010*/ 	.short	0x000e
        /*0012*/ 	.short	0x0040
        /*0014*/ 	.byte	0x00, 0xf0, 0x11, 0x00


	//----- nvinfo : EIATTR_KPARAM_INFO
	.align		4
.L_9:
        /*0018*/ 	.byte	0x04, 0x17
        /*001a*/ 	.short	(.L_11 - .L_10)
.L_10:
        /*001c*/ 	.word	0x00000000
        /*0020*/ 	.short	0x000d
        /*0022*/ 	.short	0x003c
        /*0024*/ 	.byte	0x00, 0xf0, 0x11, 0x00


	//----- nvinfo : EIATTR_KPARAM_INFO
	.align		4
.L_11:
        /*0028*/ 	.byte	0x04, 0x17
        /*002a*/ 	.short	(.L_13 - .L_12)
.L_12:
        /*002c*/ 	.word	0x00000000
        /*0030*/ 	.short	0x000c
        /*0032*/ 	.short	0x0038
        /*0034*/ 	.byte	0x00, 0xf0, 0x11, 0x00


	//----- nvinfo : EIATTR_KPARAM_INFO
	.align		4
.L_13:
        /*0038*/ 	.byte	0x04, 0x17
        /*003a*/ 	.short	(.L_15 - .L_14)
.L_14:
        /*003c*/ 	.word	0x00000000
        /*0040*/ 	.short	0x000b
        /*0042*/ 	.short	0x0034
        /*0044*/ 	.byte	0x00, 0xf0, 0x11, 0x00


	//----- nvinfo : EIATTR_KPARAM_INFO
	.align		4
.L_15:
        /*0048*/ 	.byte	0x04, 0x17
        /*004a*/ 	.short	(.L_17 - .L_16)
.L_16:
        /*004c*/ 	.word	0x00000000
        /*0050*/ 	.short	0x000a
        /*0052*/ 	.short	0x0030
        /*0054*/ 	.byte	0x00, 0xf0, 0x11, 0x00


	//----- nvinfo : EIATTR_KPARAM_INFO
	.align		4
.L_17:
        /*0058*/ 	.byte	0x04, 0x17
        /*005a*/ 	.short	(.L_19 - .L_18)
.L_18:
        /*005c*/ 	.word	0x00000000
        /*0060*/ 	.short	0x0009
        /*0062*/ 	.short	0x002c
        /*0064*/ 	.byte	0x00, 0xf0, 0x11, 0x00


	//----- nvinfo : EIATTR_KPARAM_INFO
	.align		4
.L_19:
        /*0068*/ 	.byte	0x04, 0x17
        /*006a*/ 	.short	(.L_21 - .L_20)
.L_20:
        /*006c*/ 	.word	0x00000000
        /*0070*/ 	.short	0x0008
        /*0072*/ 	.short	0x0028
        /*0074*/ 	.byte	0x00, 0xf0, 0x11, 0x00


	//----- nvinfo : EIATTR_KPARAM_INFO
	.align		4
.L_21:
        /*0078*/ 	.byte	0x04, 0x17
        /*007a*/ 	.short	(.L_23 - .L_22)
.L_22:
        /*007c*/ 	.word	0x00000000
        /*0080*/ 	.short	0x0007
        /*0082*/ 	.short	0x0024
        /*0084*/ 	.byte	0x00, 0xf0, 0x11, 0x00


	//----- nvinfo : EIATTR_KPARAM_INFO
	.align		4
.L_23:
        /*0088*/ 	.byte	0x04, 0x17
        /*008a*/ 	.short	(.L_25 - .L_24)
.L_24:
        /*008c*/ 	.word	0x00000000
        /*0090*/ 	.short	0x0006
        /*0092*/ 	.short	0x0020
        /*0094*/ 	.byte	0x00, 0xf0, 0x11, 0x00


	//----- nvinfo : EIATTR_KPARAM_INFO
	.align		4
.L_25:
        /*0098*/ 	.byte	0x04, 0x17
        /*009a*/ 	.short	(.L_27 - .L_26)
.L_26:
        /*009c*/ 	.word	0x00000000
        /*00a0*/ 	.short	0x0005
        /*00a2*/ 	.short	0x001c
        /*00a4*/ 	.byte	0x00, 0xf0, 0x11, 0x00


	//----- nvinfo : EIATTR_KPARAM_INFO
	.align		4
.L_27:
        /*00a8*/ 	.byte	0x04, 0x17
        /*00aa*/ 	.short	(.L_29 - .L_28)
.L_28:
        /*00ac*/ 	.word	0x00000000
        /*00b0*/ 	.short	0x0004
        /*00b2*/ 	.short	0x0018
        /*00b4*/ 	.byte	0x00, 0xf0, 0x11, 0x00


	//----- nvinfo : EIATTR_KPARAM_INFO
	.align		4
.L_29:
        /*00b8*/ 	.byte	0x04, 0x17
        /*00ba*/ 	.short	(.L_31 - .L_30)
.L_30:
        /*00bc*/ 	.word	0x00000000
        /*00c0*/ 	.short	0x0003
        /*00c2*/ 	.short	0x0014
        /*00c4*/ 	.byte	0x00, 0xf0, 0x11, 0x00


	//----- nvinfo : EIATTR_KPARAM_INFO
	.align		4
.L_31:
        /*00c8*/ 	.byte	0x04, 0x17
        /*00ca*/ 	.short	(.L_33 - .L_32)
.L_32:
        /*00cc*/ 	.word	0x00000000
        /*00d0*/ 	.short	0x0002
        /*00d2*/ 	.short	0x0010
        /*00d4*/ 	.byte	0x00, 0xf0, 0x11, 0x00


	//----- nvinfo : EIATTR_KPARAM_INFO
	.align		4
.L_33:
        /*00d8*/ 	.byte	0x04, 0x17
        /*00da*/ 	.short	(.L_35 - .L_34)
.L_34:
        /*00dc*/ 	.word	0x00000000
        /*00e0*/ 	.short	0x0001
        /*00e2*/ 	.short	0x0008
        /*00e4*/ 	.byte	0x00, 0xf5, 0x21, 0x00


	//----- nvinfo : EIATTR_KPARAM_INFO
	.align		4
.L_35:
        /*00e8*/ 	.byte	0x04, 0x17
        /*00ea*/ 	.short	(.L_37 - .L_36)
.L_36:
        /*00ec*/ 	.word	0x00000000
        /*00f0*/ 	.short	0x0000
        /*00f2*/ 	.short	0x0000
        /*00f4*/ 	.byte	0x00, 0xf5, 0x21, 0x00


	//----- nvinfo : EIATTR_SPARSE_MMA_MASK
	.align		4
.L_37:
        /*00f8*/ 	.byte	0x03, 0x50
        /*00fa*/ 	.short	0x0000


	//----- nvinfo : EIATTR_MAXREG_COUNT
	.align		4
        /*00fc*/ 	.byte	0x03, 0x1b
        /*00fe*/ 	.short	0x00ff


	//----- nvinfo : EIATTR_MERCURY_ISA_VERSION
	.align		4
        /*0100*/ 	.byte	0x03, 0x5f
        /*0102*/ 	.short	0x0101


	//----- nvinfo : EIATTR_VRC_CTA_INIT_COUNT
	.align		4
        /*0104*/ 	.byte	0x02, 0x4a
	.zero		1
	.zero		1


	//----- nvinfo : EIATTR_EXIT_INSTR_OFFSETS
	.align		4
        /*0108*/ 	.byte	0x04, 0x1c
        /*010a*/ 	.short	(.L_39 - .L_38)


	//   ....[0]....
.L_38:
        /*010c*/ 	.word	0x000000f0


	//   ....[1]....
        /*0110*/ 	.word	0x000003e0


	//----- nvinfo : EIATTR_CBANK_PARAM_SIZE
	.align		4
.L_39:
        /*0114*/ 	.byte	0x03, 0x19
        /*0116*/ 	.short	0x0044


	//----- nvinfo : EIATTR_PARAM_CBANK
	.align		4
        /*0118*/ 	.byte	0x04, 0x0a
        /*011a*/ 	.short	(.L_41 - .L_40)
	.align		4
.L_40:
        /*011c*/ 	.word	index@(.nv.constant0.getpsf)
        /*0120*/ 	.short	0x0380
        /*0122*/ 	.short	0x0044


	//----- nvinfo : EIATTR_SW_WAR
	.align		4
.L_41:
        /*0124*/ 	.byte	0x04, 0x36
        /*0126*/ 	.short	(.L_43 - .L_42)
.L_42:
        /*0128*/ 	.word	0x00000008
.L_43:


//--------------------- .nv.callgraph             --------------------------
	.section	.nv.callgraph,"",@"SHT_CUDA_CALLGRAPH"
	.align	4
	.sectionentsize	8
	.align		4
        /*0000*/ 	.word	0x00000000
	.align		4
        /*0004*/ 	.word	0xffffffff
	.align		4
        /*0008*/ 	.word	0x00000000
	.align		4
        /*000c*/ 	.word	0xfffffffe
	.align		4
        /*0010*/ 	.word	0x00000000
	.align		4
        /*0014*/ 	.word	0xfffffffd
	.align		4
        /*0018*/ 	.word	0x00000000
	.align		4
        /*001c*/ 	.word	0xfffffffc


//--------------------- .text.getpsf              --------------------------
	.section	.text.getpsf,"ax",@progbits
	.align	128
        .global         getpsf
        .type           getpsf,@function
        .size           getpsf,(.L_x_1 - getpsf)
        .other          getpsf,@"STO_CUDA_ENTRY STV_DEFAULT"
getpsf:
.text.getpsf:
[----:B------:R-:W-:Y:S01]  /*0000*/  LDC R1, c[0x0][0x37c] ;  /* 0x0000df00ff017b82 */ /* 0x000fe20000000800 */
[----:B------:R-:W0:Y:S07]  /*0010*/  S2R R3, SR_TID.X ;  /* 0x0000000000037919 */ /* 0x000e2e0000002100 */
[----:B------:R-:W0:Y:S01]  /*0020*/  LDC R2, c[0x0][0x360] ;  /* 0x0000d800ff027b82 */ /* 0x000e220000000800 */
[----:B------:R-:W1:Y:S01]  /*0030*/  LDCU UR8, c[0x0][0x39c] ;  /* 0x00007380ff0877ac */ /* 0x000e620008000800 */
[----:B------:R-:W2:Y:S01]  /*0040*/  S2R R5, SR_TID.Y ;  /* 0x0000000000057919 */ /* 0x000ea20000002200 */
[----:B------:R-:W3:Y:S05]  /*0050*/  LDCU UR9, c[0x0][0x3a0] ;  /* 0x00007400ff0977ac */ /* 0x000eea0008000800 */
[----:B------:R-:W0:Y:S08]  /*0060*/  S2UR UR4, SR_CTAID.X ;  /* 0x00000000000479c3 */ /* 0x000e300000002500 */
[----:B------:R-:W2:Y:S01]  /*0070*/  S2UR UR5, SR_CTAID.Y ;  /* 0x00000000000579c3 */ /* 0x000ea20000002600 */
[----:B-1----:R-:W-:-:S07]  /*0080*/  USHF.R.S32.HI UR6, URZ, 0x1f, UR8 ;  /* 0x0000001fff067899 */ /* 0x002fce0008011408 */
[----:B------:R-:W2:Y:S01]  /*0090*/  LDC R4, c[0x0][0x364] ;  /* 0x0000d900ff047b82 */ /* 0x000ea20000000800 */
[----:B0-----:R-:W-:-:S05]  /*00a0*/  IMAD R2, R2, UR4, R3 ;  /* 0x0000000402027c24 */ /* 0x001fca000f8e0203 */
[----:B------:R-:W-:Y:S01]  /*00b0*/  ISETP.GE.U32.AND P1, PT, R2, UR8, PT ;  /* 0x0000000802007c0c */ /* 0x000fe2000bf26070 */
[----:B--2---:R-:W-:-:S05]  /*00c0*/  IMAD R4, R4, UR5, R5 ;  /* 0x0000000504047c24 */ /* 0x004fca000f8e0205 */
[----:B---3--:R-:W-:-:S04]  /*00d0*/  ISETP.GE.AND P0, PT, R4, UR9, PT ;  /* 0x0000000904007c0c */ /* 0x008fc8000bf06270 */
[----:B------:R-:W-:-:S13]  /*00e0*/  ISETP.GE.OR.EX P0, PT, RZ, UR6, P0, P1 ;  /* 0x00000006ff007c0c */ /* 0x000fda0008706710 */
[----:B------:R-:W-:Y:S05]  /*00f0*/  @P0 EXIT ;  /* 0x000000000000094d */ /* 0x000fea0003800000 */
[----:B------:R-:W0:Y:S01]  /*0100*/  LDCU.64 UR10, c[0x0][0x390] ;  /* 0x00007200ff0a77ac */ /* 0x000e220008000a00 */
[----:B------:R-:W1:Y:S01]  /*0110*/  LDC R8, c[0x0][0x3c0] ;  /* 0x0000f000ff087b82 */ /* 0x000e620000000800 */
[----:B------:R-:W2:Y:S01]  /*0120*/  LDCU UR5, c[0x0][0x398] ;  /* 0x00007300ff0577ac */ /* 0x000ea20008000800 */
[----:B------:R-:W3:Y:S01]  /*0130*/  LDCU UR12, c[0x0][0x3b4] ;  /* 0x00007680ff0c77ac */ /* 0x000ee20008000800 */
[----:B------:R-:W4:Y:S01]  /*0140*/  LDCU.128 UR16, c[0x0][0x380] ;  /* 0x00007000ff1077ac */ /* 0x000f220008000c00 */
[----:B0-----:R-:W-:Y:S02]  /*0150*/  LOP3.LUT R3, RZ, UR10, RZ, 0x33, !PT ;  /* 0x0000000aff037c12 */ /* 0x001fe4000f8e33ff */
[----:B------:R-:W-:Y:S01]  /*0160*/  LOP3.LUT R7, RZ, UR11, RZ, 0x33, !PT ;  /* 0x0000000bff077c12 */ /* 0x000fe2000f8e33ff */
[----:B------:R-:W0:Y:S01]  /*0170*/  LDCU.64 UR10, c[0x0][0x3b8] ;  /* 0x00007700ff0a77ac */ /* 0x000e220008000a00 */
[----:B------:R-:W-:Y:S02]  /*0180*/  SHF.R.S32.HI R0, RZ, 0x1f, R3 ;  /* 0x0000001fff007819 */ /* 0x000fe40000011403 */
[----:B--2---:R-:W-:Y:S01]  /*0190*/  IADD3 R3, P0, P1, R3, UR5, R2 ;  /* 0x0000000503037c10 */ /* 0x004fe2000f91e002 */
[----:B------:R-:W-:Y:S01]  /*01a0*/  USHF.R.S32.HI UR4, URZ, 0x1f, UR5 ;  /* 0x0000001fff047899 */ /* 0x000fe20008011405 */
[----:B------:R-:W-:Y:S01]  /*01b0*/  SHF.R.S32.HI R5, RZ, 0x1f, R7 ;  /* 0x0000001fff057819 */ /* 0x000fe20000011407 */
[----:B---3--:R-:W-:Y:S01]  /*01c0*/  USHF.R.S32.HI UR7, URZ, 0x1f, UR12 ;  /* 0x0000001fff077899 */ /* 0x008fe2000801140c */
[----:B------:R-:W-:-:S03]  /*01d0*/  IADD3 R6, P2, P3, R7, UR5, R4 ;  /* 0x0000000507067c10 */ /* 0x000fc6000fb5e004 */
[----:B------:R-:W-:Y:S02]  /*01e0*/  IADD3.X R0, PT, PT, R0, UR4, RZ, P0, P1 ;  /* 0x0000000400007c10 */ /* 0x000fe400087e24ff */
[----:B------:R-:W-:-:S03]  /*01f0*/  IADD3.X R7, PT, PT, R5, UR4, RZ, P2, P3 ;  /* 0x0000000405077c10 */ /* 0x000fc600097e64ff */
[----:B------:R-:W-:Y:S01]  /*0200*/  IMAD R0, R0, UR12, RZ ;  /* 0x0000000c00007c24 */ /* 0x000fe2000f8e02ff */
[----:B------:R-:W2:Y:S01]  /*0210*/  LDCU.64 UR4, c[0x0][0x358] ;  /* 0x00006b00ff0477ac */ /* 0x000ea20008000a00 */
[----:B------:R-:W-:-:S04]  /*0220*/  IMAD.WIDE.U32 R6, R3, UR12, R6 ;  /* 0x0000000c03067c25 */ /* 0x000fc8000f8e0006 */
[----:B------:R-:W-:Y:S01]  /*0230*/  IMAD R3, R3, UR7, R0 ;  /* 0x0000000703037c24 */ /* 0x000fe2000f8e0200 */
[----:B----4-:R-:W-:Y:S01]  /*0240*/  LEA R10, P0, R6, UR16, 0x2 ;  /* 0x00000010060a7c11 */ /* 0x010fe2000f8010ff */
[----:B------:R-:W3:Y:S02]  /*0250*/  LDCU UR7, c[0x0][0x3a8] ;  /* 0x00007500ff0777ac */ /* 0x000ee40008000800 */
[----:B------:R-:W-:-:S05]  /*0260*/  IMAD.IADD R3, R7, 0x1, R3 ;  /* 0x0000000107037824 */ /* 0x000fca00078e0203 */
[----:B------:R-:W-:Y:S02]  /*0270*/  LEA.HI.X R11, R6, UR17, R3, 0x2, P0 ;  /* 0x00000011060b7c11 */ /* 0x000fe400080f1403 */
[----:B------:R-:W3:Y:S04]  /*0280*/  LDC R3, c[0x0][0x3a4] ;  /* 0x0000e900ff037b82 */ /* 0x000ee80000000800 */
[----:B--2---:R-:W2:Y:S01]  /*0290*/  LDG.E R11, desc[UR4][R10.64] ;  /* 0x000000040a0b7981 */ /* 0x004ea2000c1e1900 */
[----:B-1----:R-:W-:Y:S01]  /*02a0*/  SHF.R.S32.HI R9, RZ, 0x1f, R8 ;  /* 0x0000001fff097819 */ /* 0x002fe20000011408 */
[----:B---3--:R-:W-:Y:S01]  /*02b0*/  IMAD.WIDE R6, R3, UR7, RZ ;  /* 0x0000000703067c25 */ /* 0x008fe2000f8e02ff */
[----:B0-----:R-:W-:-:S03]  /*02c0*/  USHF.R.S32.HI UR7, URZ, 0x1f, UR10 ;  /* 0x0000001fff077899 */ /* 0x001fc6000801140a */
[----:B------:R-:W-:-:S04]  /*02d0*/  IMAD.WIDE R8, R3, UR11, R8 ;  /* 0x0000000b03087c25 */ /* 0x000fc8000f8e0208 */
[----:B------:R-:W-:Y:S02]  /*02e0*/  IMAD R3, R7, UR10, RZ ;  /* 0x0000000a07037c24 */ /* 0x000fe4000f8e02ff */
[----:B------:R-:W-:-:S04]  /*02f0*/  IMAD.WIDE.U32 R8, R6, UR10, R8 ;  /* 0x0000000a06087c25 */ /* 0x000fc8000f8e0008 */
[----:B------:R-:W-:-:S04]  /*0300*/  IMAD R3, R6, UR7, R3 ;  /* 0x0000000706037c24 */ /* 0x000fc8000f8e0203 */
[----:B------:R-:W-:Y:S02]  /*0310*/  IMAD.IADD R0, R9, 0x1, R3 ;  /* 0x0000000109007824 */ /* 0x000fe400078e0203 */
[----:B------:R-:W-:Y:S02]  /*0320*/  HFMA2 R3, -RZ, RZ, 0, 0 ;  /* 0x00000000ff037431 */ /* 0x000fe400000001ff */
[----:B------:R-:W-:Y:S02]  /*0330*/  IMAD R5, R0, UR9, RZ ;  /* 0x0000000900057c24 */ /* 0x000fe4000f8e02ff */
[----:B------:R-:W-:-:S04]  /*0340*/  IMAD.WIDE.U32 R2, R8, UR9, R2 ;  /* 0x0000000908027c25 */ /* 0x000fc8000f8e0002 */
[----:B------:R-:W-:Y:S01]  /*0350*/  IMAD.IADD R0, R3, 0x1, R5 ;  /* 0x0000000103007824 */ /* 0x000fe200078e0205 */
[----:B------:R-:W-:-:S03]  /*0360*/  MOV R5, RZ ;  /* 0x000000ff00057202 */ /* 0x000fc60000000f00 */
[----:B------:R-:W-:Y:S02]  /*0370*/  IMAD R3, R0, UR8, RZ ;  /* 0x0000000800037c24 */ /* 0x000fe4000f8e02ff */
[----:B------:R-:W-:-:S04]  /*0380*/  IMAD.WIDE.U32 R4, R2, UR8, R4 ;  /* 0x0000000802047c25 */ /* 0x000fc8000f8e0004 */
[----:B------:R-:W-:Y:S01]  /*0390*/  IMAD R3, R2, UR6, R3 ;  /* 0x0000000602037c24 */ /* 0x000fe2000f8e0203 */
[----:B------:R-:W-:-:S04]  /*03a0*/  LEA R2, P0, R4, UR18, 0x2 ;  /* 0x0000001204027c11 */ /* 0x000fc8000f8010ff */
[----:B------:R-:W-:-:S04]  /*03b0*/  IADD3 R3, PT, PT, R5, R3, RZ ;  /* 0x0000000305037210 */ /* 0x000fc80007ffe0ff */
[----:B------:R-:W-:-:S05]  /*03c0*/  LEA.HI.X R3, R4, UR19, R3, 0x2, P0 ;  /* 0x0000001304037c11 */ /* 0x000fca00080f1403 */
[----:B--2---:R-:W-:Y:S01]  /*03d0*/  STG.E desc[UR4][R2.64], R11 ;  /* 0x0000000b02007986 */ /* 0x004fe2000c101904 */
[----:B------:R-:W-:Y:S05]  /*03e0*/  EXIT ;  /* 0x000000000000794d */ /* 0x000fea0003800000 */
.L_x_0:
[----:B------:R-:W-:-:S00]  /*03f0*/  BRA `(.L_x_0) ;  /* 0xfffffffc00fc7947 */ /* 0x000fc0000383ffff */
[----:B------:R-:W-:-:S00]  /*0400*/  NOP ;  /* 0x0000000000007918 */ /* 0x000fc00000000000 */
[----:B------:R-:W-:-:S00]  /*0410*/  NOP ;  /* 0x0000000000007918 */ /* 0x000fc00000000000 */
[----:B------:R-:W-:-:S00]  /*0420*/  NOP ;  /* 0x0000000000007918 */ /* 0x000fc00000000000 */
[----:B------:R-:W-:-:S00]  /*0430*/  NOP ;  /* 0x0000000000007918 */ /* 0x000fc00000000000 */
[----:B------:R-:W-:-:S00]  /*0440*/  NOP ;  /* 0x0000000000007918 */ /* 0x000fc00000000000 */
[----:B------:R-:W-:-:S00]  /*0450*/  NOP ;  /* 0x0000000000007918 */ /* 0x000fc00000000000 */
[----:B------:R-:W-:-:S00]  /*0460*/  NOP ;  /* 0x0000000000007918 */ /* 0x000fc00000000000 */
[----:B------:R-:W-:-:S00]  /*0470*/  NOP ;  /* 0x0000000000007918 */ /* 0x000fc00000000000 */
.L_x_1:


//--------------------- .nv.shared.reserved.0     --------------------------
	.section	.nv.shared.reserved.0,"aw",@nobits
	.weak		__nv_reservedSMEM_offset_0_alias
	.size		__nv_reservedSMEM_offset_0_alias, 0, 64
	.other		__nv_reservedSMEM_offset_0_alias,@"STO_CUDA_RESERVED_SHARED STV_DEFAULT"
__nv_reservedSMEM_offset_0_alias:
	.zero		0
	.zero		64


//--------------------- .nv.constant0.getpsf      --------------------------
	.section	.nv.constant0.getpsf,"a",@progbits
	.sectionflags	@""
	.align	4
.nv.constant0.getpsf:
	.zero		964


//--------------------- SYMBOLS --------------------------

	.type		.nv.reservedSmem.offset0,@object
	.size		.nv.reservedSmem.offset0,0x4
